//
// Generated by NVIDIA NVVM Compiler
//
// Compiler Build ID: CL-36424714
// Cuda compilation tools, release 13.0, V13.0.88
// Based on NVVM 20.0.0
//

.version 9.0
.target sm_100
.address_size 64

	// .globl	_Z9coalescedPfPKfi

.visible .entry _Z9coalescedPfPKfi(
	.param .u64 .ptr .align 1 _Z9coalescedPfPKfi_param_0,
	.param .u64 .ptr .align 1 _Z9coalescedPfPKfi_param_1,
	.param .u32 _Z9coalescedPfPKfi_param_2
)
{
	.reg .pred 	%p<2>;
	.reg .b32 	%r<6>;
	.reg .b32 	%f<3>;
	.reg .b64 	%rd<8>;

	ld.param.u64 	%rd1, [_Z9coalescedPfPKfi_param_0];
	ld.param.u64 	%rd2, [_Z9coalescedPfPKfi_param_1];
	ld.param.u32 	%r2, [_Z9coalescedPfPKfi_param_2];
	mov.u32 	%r3, %ctaid.x;
	mov.u32 	%r4, %ntid.x;
	mov.u32 	%r5, %tid.x;
	mad.lo.s32 	%r1, %r3, %r4, %r5;
	setp.ge.s32 	%p1, %r1, %r2;
	@%p1 bra 	$L__BB0_2;
	cvta.to.global.u64 	%rd3, %rd2;
	cvta.to.global.u64 	%rd4, %rd1;
	mul.wide.s32 	%rd5, %r1, 4;
	add.s64 	%rd6, %rd3, %rd5;
	ld.global.f32 	%f1, [%rd6];
	add.f32 	%f2, %f1, 0f3F800000;
	add.s64 	%rd7, %rd4, %rd5;
	st.global.f32 	[%rd7], %f2;
$L__BB0_2:
	ret;

}
	// .globl	_Z12noncoalescedPfPKfii
.visible .entry _Z12noncoalescedPfPKfii(
	.param .u64 .ptr .align 1 _Z12noncoalescedPfPKfii_param_0,
	.param .u64 .ptr .align 1 _Z12noncoalescedPfPKfii_param_1,
	.param .u32 _Z12noncoalescedPfPKfii_param_2,
	.param .u32 _Z12noncoalescedPfPKfii_param_3
)
{
	.reg .pred 	%p<3>;
	.reg .b32 	%r<10>;
	.reg .b32 	%f<3>;
	.reg .b64 	%rd<17>;

	ld.param.u64 	%rd6, [_Z12noncoalescedPfPKfii_param_0];
	ld.param.u64 	%rd7, [_Z12noncoalescedPfPKfii_param_1];
	ld.param.u32 	%r2, [_Z12noncoalescedPfPKfii_param_2];
	ld.param.u32 	%r3, [_Z12noncoalescedPfPKfii_param_3];
	mov.u32 	%r4, %ctaid.x;
	mov.u32 	%r5, %ntid.x;
	mov.u32 	%r6, %tid.x;
	mad.lo.s32 	%r1, %r4, %r5, %r6;
	setp.ge.s32 	%p1, %r1, %r2;
	@%p1 bra 	$L__BB1_5;
	mul.wide.s32 	%rd1, %r3, %r1;
	cvt.s64.s32 	%rd2, %r2;
	or.b64  	%rd8, %rd1, %rd2;
	and.b64  	%rd9, %rd8, -4294967296;
	setp.ne.s64 	%p2, %rd9, 0;
	@%p2 bra 	$L__BB1_3;
	cvt.u32.u64 	%r7, %rd2;
	cvt.u32.u64 	%r8, %rd1;
	rem.u32 	%r9, %r8, %r7;
	cvt.u64.u32 	%rd16, %r9;
	bra.uni 	$L__BB1_4;
$L__BB1_3:
	rem.s64 	%rd16, %rd1, %rd2;
$L__BB1_4:
	shl.b64 	%rd10, %rd16, 2;
	cvta.to.global.u64 	%rd11, %rd7;
	add.s64 	%rd12, %rd11, %rd10;
	ld.global.f32 	%f1, [%rd12];
	add.f32 	%f2, %f1, 0f3F800000;
	cvta.to.global.u64 	%rd13, %rd6;
	mul.wide.s32 	%rd14, %r1, 4;
	add.s64 	%rd15, %rd13, %rd14;
	st.global.f32 	[%rd15], %f2;
$L__BB1_5:
	ret;

}


// ===== COMPILED SASS (sm_100) =====

	.target	sm_100

	.elftype	@"ET_EXEC"


//--------------------- .note.nv.tkinfo           --------------------------
	.section	.note.nv.tkinfo,"",@"SHT_NOTE"
	.sectionflags	@"SHF_NOTE_NV_TKINFO"
	.tkinfo
        /*0018*/ 	.word	0x00000002
        /*0030*/ 	.string	""
        /*0030*/ 	.string	"ptxas"
        /*0030*/ 	.string	"Cuda compilation tools, release 13.0, V13.0.88"
        /*0030*/ 	.string	"Build cuda_13.0.r13.0/compiler.36424714_0"
        /*0030*/ 	.string	"-arch sm_100 -m 64 "



//--------------------- .note.nv.cuinfo           --------------------------
	.section	.note.nv.cuinfo,"",@"SHT_NOTE"
	.sectionflags	@"SHF_NOTE_NV_CUINFO"
        /*0018*/ 	.short	0x0002
        /*001a*/ 	.short	0x0064
        /*001c*/ 	.short	0x0082
	.zero		2


//--------------------- .nv.info                  --------------------------
	.section	.nv.info,"",@"SHT_CUDA_INFO"
	.align	4


	//----- nvinfo : EIATTR_REGCOUNT
	.align		4
        /*0000*/ 	.byte	0x04, 0x2f
        /*0002*/ 	.short	(.L_1 - .L_0)
	.align		4
.L_0:
        /*0004*/ 	.word	index@(_Z9coalescedPfPKfi)
        /*0008*/ 	.word	0x0000000a


	//----- nvinfo : EIATTR_FRAME_SIZE
	.align		4
.L_1:
        /*000c*/ 	.byte	0x04, 0x11
        /*000e*/ 	.short	(.L_3 - .L_2)
	.align		4
.L_2:
        /*0010*/ 	.word	index@(_Z9coalescedPfPKfi)
        /*0014*/ 	.word	0x00000000


	//----- nvinfo : EIATTR_REGCOUNT
	.align		4
.L_3:
        /*0018*/ 	.byte	0x04, 0x2f
        /*001a*/ 	.short	(.L_5 - .L_4)
	.align		4
.L_4:
        /*001c*/ 	.word	index@(_Z12noncoalescedPfPKfii)
        /*0020*/ 	.word	0x00000012


	//----- nvinfo : EIATTR_FRAME_SIZE
	.align		4
.L_5:
        /*0024*/ 	.byte	0x04, 0x11
        /*0026*/ 	.short	(.L_7 - .L_6)
	.align		4
.L_6:
        /*0028*/ 	.word	index@($__internal_0_$__cuda_sm20_rem_s64)
        /*002c*/ 	.word	0x00000000


	//----- nvinfo : EIATTR_FRAME_SIZE
	.align		4
.L_7:
        /*0030*/ 	.byte	0x04, 0x11
        /*0032*/ 	.short	(.L_9 - .L_8)
	.align		4
.L_8:
        /*0034*/ 	.word	index@(_Z12noncoalescedPfPKfii)
        /*0038*/ 	.word	0x00000000


	//----- nvinfo : EIATTR_MIN_STACK_SIZE
	.align		4
.L_9:
        /*003c*/ 	.byte	0x04, 0x12
        /*003e*/ 	.short	(.L_11 - .L_10)
	.align		4
.L_10:
        /*0040*/ 	.word	index@(_Z12noncoalescedPfPKfii)
        /*0044*/ 	.word	0x00000000


	//----- nvinfo : EIATTR_MIN_STACK_SIZE
	.align		4
.L_11:
        /*0048*/ 	.byte	0x04, 0x12
        /*004a*/ 	.short	(.L_13 - .L_12)
	.align		4
.L_12:
        /*004c*/ 	.word	index@(_Z9coalescedPfPKfi)
        /*0050*/ 	.word	0x00000000
.L_13:


//--------------------- .nv.compat                --------------------------
	.section	.nv.compat,"",@"SHT_CUDA_COMPAT_INFO"
	.align	4
        /*0000*/ 	.byte	0x02, 0x09, 0x00, 0x00, 0x02, 0x02, 0x01, 0x00, 0x02, 0x05, 0x05, 0x00, 0x03, 0x07, 0x01, 0x01
        /*0010*/ 	.byte	0x02, 0x03, 0x00, 0x00, 0x02, 0x06, 0x01, 0x00, 0x04, 0x0b, 0x08, 0x00, 0x09, 0x00, 0x00, 0x00
        /*0020*/ 	.byte	0x00, 0x00, 0x00, 0x00


//--------------------- .nv.info._Z12noncoalescedPfPKfii --------------------------
	.section	.nv.info._Z12noncoalescedPfPKfii,"",@"SHT_CUDA_INFO"
	.sectionflags	@""
	.align	4


	//----- nvinfo : EIATTR_CUDA_API_VERSION
	.align		4
        /*0000*/ 	.byte	0x04, 0x37
        /*0002*/ 	.short	(.L_15 - .L_14)
.L_14:
        /*0004*/ 	.word	0x00000082


	//----- nvinfo : EIATTR_KPARAM_INFO
	.align		4
.L_15:
        /*0008*/ 	.byte	0x04, 0x17
        /*000a*/ 	.short	(.L_17 - .L_16)
.L_16:
        /*000c*/ 	.word	0x00000000
        /*0010*/ 	.short	0x0003
        /*0012*/ 	.short	0x0014
        /*0014*/ 	.byte	0x00, 0xf0, 0x11, 0x00


	//----- nvinfo : EIATTR_KPARAM_INFO
	.align		4
.L_17:
        /*0018*/ 	.byte	0x04, 0x17
        /*001a*/ 	.short	(.L_19 - .L_18)
.L_18:
        /*001c*/ 	.word	0x00000000
        /*0020*/ 	.short	0x0002
        /*0022*/ 	.short	0x0010
        /*0024*/ 	.byte	0x00, 0xf0, 0x11, 0x00


	//----- nvinfo : EIATTR_KPARAM_INFO
	.align		4
.L_19:
        /*0028*/ 	.byte	0x04, 0x17
        /*002a*/ 	.short	(.L_21 - .L_20)
.L_20:
        /*002c*/ 	.word	0x00000000
        /*0030*/ 	.short	0x0001
        /*0032*/ 	.short	0x0008
        /*0034*/ 	.byte	0x00, 0xf5, 0x21, 0x00


	//----- nvinfo : EIATTR_KPARAM_INFO
	.align		4
.L_21:
        /*0038*/ 	.byte	0x04, 0x17
        /*003a*/ 	.short	(.L_23 - .L_22)
.L_22:
        /*003c*/ 	.word	0x00000000
        /*0040*/ 	.short	0x0000
        /*0042*/ 	.short	0x0000
        /*0044*/ 	.byte	0x00, 0xf5, 0x21, 0x00


	//----- nvinfo : EIATTR_SPARSE_MMA_MASK
	.align		4
.L_23:
        /*0048*/ 	.byte	0x03, 0x50
        /*004a*/ 	.short	0x0000


	//----- nvinfo : EIATTR_MAXREG_COUNT
	.align		4
        /*004c*/ 	.byte	0x03, 0x1b
        /*004e*/ 	.short	0x00ff


	//----- nvinfo : EIATTR_MERCURY_ISA_VERSION
	.align		4
        /*0050*/ 	.byte	0x03, 0x5f
        /*0052*/ 	.short	0x0101


	//----- nvinfo : EIATTR_VRC_CTA_INIT_COUNT
	.align		4
        /*0054*/ 	.byte	0x02, 0x4a
	.zero		1
	.zero		1


	//----- nvinfo : EIATTR_EXIT_INSTR_OFFSETS
	.align		4
        /*0058*/ 	.byte	0x04, 0x1c
        /*005a*/ 	.short	(.L_25 - .L_24)


	//   ....[0]....
.L_24:
        /*005c*/ 	.word	0x00000070


	//   ....[1]....
        /*0060*/ 	.word	0x000002e0


	//----- nvinfo : EIATTR_CRS_STACK_SIZE
	.align		4
.L_25:
        /*0064*/ 	.byte	0x04, 0x1e
        /*0066*/ 	.short	(.L_27 - .L_26)
.L_26:
        /*0068*/ 	.word	0x00000000


	//----- nvinfo : EIATTR_CBANK_PARAM_SIZE
	.align		4
.L_27:
        /*006c*/ 	.byte	0x03, 0x19
        /*006e*/ 	.short	0x0018


	//----- nvinfo : EIATTR_PARAM_CBANK
	.align		4
        /*0070*/ 	.byte	0x04, 0x0a
        /*0072*/ 	.short	(.L_29 - .L_28)
	.align		4
.L_28:
        /*0074*/ 	.word	index@(.nv.constant0._Z12noncoalescedPfPKfii)
        /*0078*/ 	.short	0x0380
        /*007a*/ 	.short	0x0018


	//----- nvinfo : EIATTR_SW_WAR
	.align		4
.L_29:
        /*007c*/ 	.byte	0x04, 0x36
        /*007e*/ 	.short	(.L_31 - .L_30)
.L_30:
        /*0080*/ 	.word	0x00000008
.L_31:


//--------------------- .nv.info._Z9coalescedPfPKfi --------------------------
	.section	.nv.info._Z9coalescedPfPKfi,"",@"SHT_CUDA_INFO"
	.sectionflags	@""
	.align	4


	//----- nvinfo : EIATTR_CUDA_API_VERSION
	.align		4
        /*0000*/ 	.byte	0x04, 0x37
        /*0002*/ 	.short	(.L_33 - .L_32)
.L_32:
        /*0004*/ 	.word	0x00000082


	//----- nvinfo : EIATTR_KPARAM_INFO
	.align		4
.L_33:
        /*0008*/ 	.byte	0x04, 0x17
        /*000a*/ 	.short	(.L_35 - .L_34)
.L_34:
        /*000c*/ 	.word	0x00000000
        /*0010*/ 	.short	0x0002
        /*0012*/ 	.short	0x0010
        /*0014*/ 	.byte	0x00, 0xf0, 0x11, 0x00


	//----- nvinfo : EIATTR_KPARAM_INFO
	.align		4
.L_35:
        /*0018*/ 	.byte	0x04, 0x17
        /*001a*/ 	.short	(.L_37 - .L_36)
.L_36:
        /*001c*/ 	.word	0x00000000
        /*0020*/ 	.short	0x0001
        /*0022*/ 	.short	0x0008
        /*0024*/ 	.byte	0x00, 0xf5, 0x21, 0x00


	//----- nvinfo : EIATTR_KPARAM_INFO
	.align		4
.L_37:
        /*0028*/ 	.byte	0x04, 0x17
        /*002a*/ 	.short	(.L_39 - .L_38)
.L_38:
        /*002c*/ 	.word	0x00000000
        /*0030*/ 	.short	0x0000
        /*0032*/ 	.short	0x0000
        /*0034*/ 	.byte	0x00, 0xf5, 0x21, 0x00


	//----- nvinfo : EIATTR_SPARSE_MMA_MASK
	.align		4
.L_39:
        /*0038*/ 	.byte	0x03, 0x50
        /*003a*/ 	.short	0x0000


	//----- nvinfo : EIATTR_MAXREG_COUNT
	.align		4
        /*003c*/ 	.byte	0x03, 0x1b
        /*003e*/ 	.short	0x00ff


	//----- nvinfo : EIATTR_MERCURY_ISA_VERSION
	.align		4
        /*0040*/ 	.byte	0x03, 0x5f
        /*0042*/ 	.short	0x0101


	//----- nvinfo : EIATTR_VRC_CTA_INIT_COUNT
	.align		4
        /*0044*/ 	.byte	0x02, 0x4a
	.zero		1
	.zero		1


	//----- nvinfo : EIATTR_EXIT_INSTR_OFFSETS
	.align		4
        /*0048*/ 	.byte	0x04, 0x1c
        /*004a*/ 	.short	(.L_41 - .L_40)


	//   ....[0]....
.L_40:
        /*004c*/ 	.word	0x00000070


	//   ....[1]....
        /*0050*/ 	.word	0x00000100


	//----- nvinfo : EIATTR_CBANK_PARAM_SIZE
	.align		4
.L_41:
        /*0054*/ 	.byte	0x03, 0x19
        /*0056*/ 	.short	0x0014


	//----- nvinfo : EIATTR_PARAM_CBANK
	.align		4
        /*0058*/ 	.byte	0x04, 0x0a
        /*005a*/ 	.short	(.L_43 - .L_42)
	.align		4
.L_42:
        /*005c*/ 	.word	index@(.nv.constant0._Z9coalescedPfPKfi)
        /*0060*/ 	.short	0x0380
        /*0062*/ 	.short	0x0014


	//----- nvinfo : EIATTR_SW_WAR
	.align		4
.L_43:
        /*0064*/ 	.byte	0x04, 0x36
        /*0066*/ 	.short	(.L_45 - .L_44)
.L_44:
        /*0068*/ 	.word	0x00000008
.L_45:


//--------------------- .nv.callgraph             --------------------------
	.section	.nv.callgraph,"",@"SHT_CUDA_CALLGRAPH"
	.align	4
	.sectionentsize	8
	.align		4
        /*0000*/ 	.word	0x00000000
	.align		4
        /*0004*/ 	.word	0xffffffff
	.align		4
        /*0008*/ 	.word	0x00000000
	.align		4
        /*000c*/ 	.word	0xfffffffe
	.align		4
        /*0010*/ 	.word	0x00000000
	.align		4
        /*0014*/ 	.word	0xfffffffd
	.align		4
        /*0018*/ 	.word	0x00000000
	.align		4
        /*001c*/ 	.word	0xfffffffc


//--------------------- .text._Z12noncoalescedPfPKfii --------------------------
	.section	.text._Z12noncoalescedPfPKfii,"ax",@progbits
	.align	128
        .global         _Z12noncoalescedPfPKfii
        .type           _Z12noncoalescedPfPKfii,@function
        .size           _Z12noncoalescedPfPKfii,(.L_x_5 - _Z12noncoalescedPfPKfii)
        .other          _Z12noncoalescedPfPKfii,@"STO_CUDA_ENTRY STV_DEFAULT"
_Z12noncoalescedPfPKfii:
.text._Z12noncoalescedPfPKfii:
[----:B------:R-:W-:Y:S01]  /*0000*/  LDC R1, c[0x0][0x37c] ;  /* 0x0000df00ff017b82 */ /* 0x000fe20000000800 */
[----:B------:R-:W0:Y:S07]  /*0010*/  S2R R3, SR_TID.X ;  /* 0x0000000000037919 */ /* 0x000e2e0000002100 */
[----:B------:R-:W0:Y:S01]  /*0020*/  S2UR UR4, SR_CTAID.X ;  /* 0x00000000000479c3 */ /* 0x000e220000002500 */
[----:B------:R-:W1:Y:S07]  /*0030*/  LDCU UR9, c[0x0][0x390] ;  /* 0x00007200ff0977ac */ /* 0x000e6e0008000800 */
[----:B------:R-:W0:Y:S02]  /*0040*/  LDC R0, c[0x0][0x360] ;  /* 0x0000d800ff007b82 */ /* 0x000e240000000800 */
[----:B0-----:R-:W-:-:S05]  /*0050*/  IMAD R0, R0, UR4, R3 ;  /* 0x0000000400007c24 */ /* 0x001fca000f8e0203 */
[----:B-1----:R-:W-:-:S13]  /*0060*/  ISETP.GE.AND P0, PT, R0, UR9, PT ;  /* 0x0000000900007c0c */ /* 0x002fda000bf06270 */
[----:B------:R-:W-:Y:S05]  /*0070*/  @P0 EXIT ;  /* 0x000000000000094d */ /* 0x000fea0003800000 */
[----:B------:R-:W0:Y:S01]  /*0080*/  LDCU UR4, c[0x0][0x394] ;  /* 0x00007280ff0477ac */ /* 0x000e220008000800 */
[----:B------:R-:W-:Y:S01]  /*0090*/  BSSY.RECONVERGENT B0, `(.L_x_0) ;  /* 0x000001c000007945 */ /* 0x000fe20003800200 */
[----:B------:R-:W-:Y:S01]  /*00a0*/  USHF.R.S32.HI UR8, URZ, 0x1f, UR9 ;  /* 0x0000001fff087899 */ /* 0x000fe20008011409 */
[----:B------:R-:W1:Y:S01]  /*00b0*/  LDCU.64 UR6, c[0x0][0x358] ;  /* 0x00006b00ff0677ac */ /* 0x000e620008000a00 */
[----:B0-----:R-:W-:-:S05]  /*00c0*/  IMAD.WIDE R2, R0, UR4, RZ ;  /* 0x0000000400027c25 */ /* 0x001fca000f8e02ff */
[----:B------:R-:W-:-:S04]  /*00d0*/  LOP3.LUT R4, R3, UR8, RZ, 0xfc, !PT ;  /* 0x0000000803047c12 */ /* 0x000fc8000f8efcff */
[----:B------:R-:W-:-:S13]  /*00e0*/  ISETP.NE.U32.AND P0, PT, R4, RZ, PT ;  /* 0x000000ff0400720c */ /* 0x000fda0003f05070 */
[----:B-1----:R-:W-:Y:S05]  /*00f0*/  @P0 BRA `(.L_x_1) ;  /* 0x00000000004c0947 */ /* 0x002fea0003800000 */
[----:B------:R-:W0:Y:S01]  /*0100*/  I2F.U32.RP R3, UR9 ;  /* 0x0000000900037d06 */ /* 0x000e220008209000 */
[----:B------:R-:W-:-:S07]  /*0110*/  ISETP.NE.U32.AND P1, PT, RZ, UR9, PT ;  /* 0x00000009ff007c0c */ /* 0x000fce000bf25070 */
[----:B0-----:R-:W0:Y:S02]  /*0120*/  MUFU.RCP R3, R3 ;  /* 0x0000000300037308 */ /* 0x001e240000001000 */
[----:B0-----:R-:W-:Y:S02]  /*0130*/  VIADD R4, R3, 0xffffffe ;  /* 0x0ffffffe03047836 */ /* 0x001fe40000000000 */
[----:B------:R-:W-:-:S04]  /*0140*/  IMAD.MOV.U32 R3, RZ, RZ, RZ ;  /* 0x000000ffff037224 */ /* 0x000fc800078e00ff */
[----:B------:R0:W1:Y:S02]  /*0150*/  F2I.FTZ.U32.TRUNC.NTZ R5, R4 ;  /* 0x0000000400057305 */ /* 0x000064000021f000 */
[----:B0-----:R-:W-:Y:S02]  /*0160*/  HFMA2 R4, -RZ, RZ, 0, 0 ;  /* 0x00000000ff047431 */ /* 0x001fe400000001ff */
[----:B-1----:R-:W-:-:S04]  /*0170*/  IMAD.MOV R7, RZ, RZ, -R5 ;  /* 0x000000ffff077224 */ /* 0x002fc800078e0a05 */
[----:B------:R-:W-:-:S04]  /*0180*/  IMAD R7, R7, UR9, RZ ;  /* 0x0000000907077c24 */ /* 0x000fc8000f8e02ff */
[----:B------:R-:W-:-:S06]  /*0190*/  IMAD.HI.U32 R5, R5, R7, R4 ;  /* 0x0000000705057227 */ /* 0x000fcc00078e0004 */
[----:B------:R-:W-:-:S04]  /*01a0*/  IMAD.HI.U32 R5, R5, R2, RZ ;  /* 0x0000000205057227 */ /* 0x000fc800078e00ff */
[----:B------:R-:W-:-:S04]  /*01b0*/  IMAD.MOV R5, RZ, RZ, -R5 ;  /* 0x000000ffff057224 */ /* 0x000fc800078e0a05 */
[----:B------:R-:W-:-:S05]  /*01c0*/  IMAD R2, R5, UR9, R2 ;  /* 0x0000000905027c24 */ /* 0x000fca000f8e0202 */
[----:B------:R-:W-:-:S13]  /*01d0*/  ISETP.GE.U32.AND P0, PT, R2, UR9, PT ;  /* 0x0000000902007c0c */ /* 0x000fda000bf06070 */
[----:B------:R-:W-:-:S05]  /*01e0*/  @P0 VIADD R2, R2, -UR9 ;  /* 0x8000000902020c36 */ /* 0x000fca0008000000 */
[----:B------:R-:W-:-:S13]  /*01f0*/  ISETP.GE.U32.AND P0, PT, R2, UR9, PT ;  /* 0x0000000902007c0c */ /* 0x000fda000bf06070 */
[----:B------:R-:W-:Y:S02]  /*0200*/  @P0 IADD3 R2, PT, PT, R2, -UR9, RZ ;  /* 0x8000000902020c10 */ /* 0x000fe4000fffe0ff */
[----:B------:R-:W-:Y:S01]  /*0210*/  @!P1 LOP3.LUT R2, RZ, UR9, RZ, 0x33, !PT ;  /* 0x00000009ff029c12 */ /* 0x000fe2000f8e33ff */
[----:B------:R-:W-:Y:S06]  /*0220*/  BRA `(.L_x_2) ;  /* 0x0000000000087947 */ /* 0x000fec0003800000 */
.L_x_1:
[----:B------:R-:W-:-:S07]  /*0230*/  MOV R4, 0x250 ;  /* 0x0000025000047802 */ /* 0x000fce0000000f00 */
[----:B------:R-:W-:Y:S05]  /*0240*/  CALL.REL.NOINC `($__internal_0_$__cuda_sm20_rem_s64) ;  /* 0x0000000000287944 */ /* 0x000fea0003c00000 */
.L_x_2:
[----:B------:R-:W-:Y:S05]  /*0250*/  BSYNC.RECONVERGENT B0 ;  /* 0x0000000000007941 */ /* 0x000fea0003800200 */
.L_x_0:
[----:B------:R-:W0:Y:S02]  /*0260*/  LDCU.64 UR4, c[0x0][0x388] ;  /* 0x00007100ff0477ac */ /* 0x000e240008000a00 */
[----:B0-----:R-:W-:-:S04]  /*0270*/  LEA R4, P0, R2, UR4, 0x2 ;  /* 0x0000000402047c11 */ /* 0x001fc8000f8010ff */
[----:B------:R-:W-:Y:S02]  /*0280*/  LEA.HI.X R5, R2, UR5, R3, 0x2, P0 ;  /* 0x0000000502057c11 */ /* 0x000fe400080f1403 */
[----:B------:R-:W0:Y:S03]  /*0290*/  LDC.64 R2, c[0x0][0x380] ;  /* 0x0000e000ff027b82 */ /* 0x000e260000000a00 */
[----:B------:R-:W2:Y:S01]  /*02a0*/  LDG.E R4, desc[UR6][R4.64] ;  /* 0x0000000604047981 */ /* 0x000ea2000c1e1900 */
[----:B0-----:R-:W-:-:S04]  /*02b0*/  IMAD.WIDE R2, R0, 0x4, R2 ;  /* 0x0000000400027825 */ /* 0x001fc800078e0202 */
[----:B--2---:R-:W-:-:S05]  /*02c0*/  FADD R7, R4, 1 ;  /* 0x3f80000004077421 */ /* 0x004fca0000000000 */
[----:B------:R-:W-:Y:S01]  /*02d0*/  STG.E desc[UR6][R2.64], R7 ;  /* 0x0000000702007986 */ /* 0x000fe2000c101906 */
[----:B------:R-:W-:Y:S05]  /*02e0*/  EXIT ;  /* 0x000000000000794d */ /* 0x000fea0003800000 */
        .weak           $__internal_0_$__cuda_sm20_rem_s64
        .type           $__internal_0_$__cuda_sm20_rem_s64,@function
        .size           $__internal_0_$__cuda_sm20_rem_s64,(.L_x_5 - $__internal_0_$__cuda_sm20_rem_s64)
$__internal_0_$__cuda_sm20_rem_s64:
[----:B------:R-:W0:Y:S01]  /*02f0*/  LDCU UR10, c[0x0][0x390] ;  /* 0x00007200ff0a77ac */ /* 0x000e220008000800 */
[----:B------:R-:W-:Y:S02]  /*0300*/  UISETP.GE.AND UP0, UPT, UR8, URZ, UPT ;  /* 0x000000ff0800728c */ /* 0x000fe4000bf06270 */
[----:B0-----:R-:W-:-:S04]  /*0310*/  UIADD3 UR4, UP1, UPT, URZ, -UR10, URZ ;  /* 0x8000000aff047290 */ /* 0x001fc8000ff3e0ff */
[----:B------:R-:W-:Y:S02]  /*0320*/  UIADD3.X UR5, UPT, UPT, URZ, ~UR8, URZ, UP1, !UPT ;  /* 0x80000008ff057290 */ /* 0x000fe40008ffe4ff */
[----:B------:R-:W-:Y:S02]  /*0330*/  USEL UR4, UR4, UR10, !UP0 ;  /* 0x0000000a04047287 */ /* 0x000fe4000c000000 */
[----:B------:R-:W-:-:S09]  /*0340*/  USEL UR5, UR5, UR8, !UP0 ;  /* 0x0000000805057287 */ /* 0x000fd2000c000000 */
[----:B------:R-:W0:Y:S08]  /*0350*/  I2F.U64.RP R5, UR4 ;  /* 0x0000000400057d12 */ /* 0x000e300008309000 */
[----:B0-----:R-:W0:Y:S02]  /*0360*/  MUFU.RCP R5, R5 ;  /* 0x0000000500057308 */ /* 0x001e240000001000 */
[----:B0-----:R-:W-:-:S06]  /*0370*/  VIADD R6, R5, 0x1ffffffe ;  /* 0x1ffffffe05067836 */ /* 0x001fcc0000000000 */
[----:B------:R-:W0:Y:S02]  /*0380*/  F2I.U64.TRUNC R6, R6 ;  /* 0x0000000600067311 */ /* 0x000e24000020d800 */
[----:B0-----:R-:W-:-:S04]  /*0390*/  IMAD.WIDE.U32 R8, R6, UR4, RZ ;  /* 0x0000000406087c25 */ /* 0x001fc8000f8e00ff */
[----:B------:R-:W-:Y:S01]  /*03a0*/  IMAD R9, R6, UR5, R9 ;  /* 0x0000000506097c24 */ /* 0x000fe2000f8e0209 */
[----:B------:R-:W-:-:S03]  /*03b0*/  IADD3 R11, P0, PT, RZ, -R8, RZ ;  /* 0x80000008ff0b7210 */ /* 0x000fc60007f1e0ff */
[----:B------:R-:W-:Y:S02]  /*03c0*/  IMAD R9, R7, UR4, R9 ;  /* 0x0000000407097c24 */ /* 0x000fe4000f8e0209 */
[----:B------:R-:W-:-:S03]  /*03d0*/  IMAD.HI.U32 R8, R6, R11, RZ ;  /* 0x0000000b06087227 */ /* 0x000fc600078e00ff */
[----:B------:R-:W-:Y:S01]  /*03e0*/  IADD3.X R13, PT, PT, RZ, ~R9, RZ, P0, !PT ;  /* 0x80000009ff0d7210 */ /* 0x000fe200007fe4ff */
[----:B------:R-:W-:-:S04]  /*03f0*/  IMAD.MOV.U32 R9, RZ, RZ, R6 ;  /* 0x000000ffff097224 */ /* 0x000fc800078e0006 */
[----:B------:R-:W-:-:S04]  /*0400*/  IMAD.WIDE.U32 R8, P0, R6, R13, R8 ;  /* 0x0000000d06087225 */ /* 0x000fc80007800008 */
[C---:B------:R-:W-:Y:S02]  /*0410*/  IMAD R15, R7.reuse, R13, RZ ;  /* 0x0000000d070f7224 */ /* 0x040fe400078e02ff */
[----:B------:R-:W-:Y:S01]  /*0420*/  IMAD.HI.U32 R8, P1, R7, R11, R8 ;  /* 0x0000000b07087227 */ /* 0x000fe20007820008 */
[----:B------:R-:W-:-:S03]  /*0430*/  IADD3 R11, P4, PT, RZ, -R2, RZ ;  /* 0x80000002ff0b7210 */ /* 0x000fc60007f9e0ff */
[----:B------:R-:W-:Y:S01]  /*0440*/  IMAD.HI.U32 R5, R7, R13, RZ ;  /* 0x0000000d07057227 */ /* 0x000fe200078e00ff */
[----:B------:R-:W-:-:S03]  /*0450*/  IADD3 R9, P2, PT, R15, R8, RZ ;  /* 0x000000080f097210 */ /* 0x000fc60007f5e0ff */
[----:B------:R-:W-:Y:S02]  /*0460*/  IMAD.X R5, R5, 0x1, R7, P0 ;  /* 0x0000000105057824 */ /* 0x000fe400000e0607 */
[----:B------:R-:W-:-:S03]  /*0470*/  IMAD.WIDE.U32 R6, R9, UR4, RZ ;  /* 0x0000000409067c25 */ /* 0x000fc6000f8e00ff */
[----:B------:R-:W-:Y:S01]  /*0480*/  IADD3.X R5, PT, PT, RZ, RZ, R5, P2, P1 ;  /* 0x000000ffff057210 */ /* 0x000fe200017e2405 */
[----:B------:R-:W-:Y:S01]  /*0490*/  IMAD R8, R9, UR5, R7 ;  /* 0x0000000509087c24 */ /* 0x000fe2000f8e0207 */
[----:B------:R-:W-:Y:S02]  /*04a0*/  IADD3 R7, P0, PT, RZ, -R6, RZ ;  /* 0x80000006ff077210 */ /* 0x000fe40007f1e0ff */
[----:B------:R-:W-:Y:S01]  /*04b0*/  ISETP.GE.AND P1, PT, R3, RZ, PT ;  /* 0x000000ff0300720c */ /* 0x000fe20003f26270 */
[----:B------:R-:W-:Y:S02]  /*04c0*/  IMAD R6, R5, UR4, R8 ;  /* 0x0000000405067c24 */ /* 0x000fe4000f8e0208 */
[----:B------:R-:W-:-:S03]  /*04d0*/  IMAD.HI.U32 R8, R9, R7, RZ ;  /* 0x0000000709087227 */ /* 0x000fc600078e00ff */
[----:B------:R-:W-:-:S05]  /*04e0*/  IADD3.X R6, PT, PT, RZ, ~R6, RZ, P0, !PT ;  /* 0x80000006ff067210 */ /* 0x000fca00007fe4ff */
[----:B------:R-:W-:-:S04]  /*04f0*/  IMAD.WIDE.U32 R8, P0, R9, R6, R8 ;  /* 0x0000000609087225 */ /* 0x000fc80007800008 */
[C---:B------:R-:W-:Y:S02]  /*0500*/  IMAD R10, R5.reuse, R6, RZ ;  /* 0x00000006050a7224 */ /* 0x040fe400078e02ff */
[----:B------:R-:W-:Y:S01]  /*0510*/  IMAD.HI.U32 R7, P2, R5, R7, R8 ;  /* 0x0000000705077227 */ /* 0x000fe20007840008 */
[----:B------:R-:W-:-:S03]  /*0520*/  SEL R8, R11, R2, !P1 ;  /* 0x000000020b087207 */ /* 0x000fc60004800000 */
[----:B------:R-:W-:Y:S01]  /*0530*/  IMAD.X R9, RZ, RZ, ~R3, P4 ;  /* 0x000000ffff097224 */ /* 0x000fe200020e0e03 */
[----:B------:R-:W-:Y:S01]  /*0540*/  IADD3 R7, P3, PT, R10, R7, RZ ;  /* 0x000000070a077210 */ /* 0x000fe20007f7e0ff */
[----:B------:R-:W-:-:S03]  /*0550*/  IMAD.HI.U32 R6, R5, R6, RZ ;  /* 0x0000000605067227 */ /* 0x000fc600078e00ff */
[----:B------:R-:W-:Y:S01]  /*0560*/  SEL R10, R9, R3, !P1 ;  /* 0x00000003090a7207 */ /* 0x000fe20004800000 */
[----:B------:R-:W-:Y:S01]  /*0570*/  IMAD.HI.U32 R2, R7, R8, RZ ;  /* 0x0000000807027227 */ /* 0x000fe200078e00ff */
[----:B------:R-:W-:-:S03]  /*0580*/  MOV R3, RZ ;  /* 0x000000ff00037202 */ /* 0x000fc60000000f00 */
[----:B------:R-:W-:Y:S02]  /*0590*/  IMAD.X R5, R6, 0x1, R5, P0 ;  /* 0x0000000106057824 */ /* 0x000fe400000e0605 */
[----:B------:R-:W-:-:S03]  /*05a0*/  IMAD.WIDE.U32 R2, R7, R10, R2 ;  /* 0x0000000a07027225 */ /* 0x000fc600078e0002 */
[----:B------:R-:W-:-:S05]  /*05b0*/  IADD3.X R5, PT, PT, RZ, RZ, R5, P3, P2 ;  /* 0x000000ffff057210 */ /* 0x000fca0001fe4405 */
[C---:B------:R-:W-:Y:S02]  /*05c0*/  IMAD R7, R5.reuse, R10, RZ ;  /* 0x0000000a05077224 */ /* 0x040fe400078e02ff */
[----:B------:R-:W-:-:S04]  /*05d0*/  IMAD.HI.U32 R2, P0, R5, R8, R2 ;  /* 0x0000000805027227 */ /* 0x000fc80007800002 */
[----:B------:R-:W-:Y:S01]  /*05e0*/  IMAD.HI.U32 R5, R5, R10, RZ ;  /* 0x0000000a05057227 */ /* 0x000fe200078e00ff */
[----:B------:R-:W-:-:S03]  /*05f0*/  IADD3 R7, P2, PT, R7, R2, RZ ;  /* 0x0000000207077210 */ /* 0x000fc60007f5e0ff */
[----:B------:R-:W-:Y:S02]  /*0600*/  IMAD.X R5, RZ, RZ, R5, P0 ;  /* 0x000000ffff057224 */ /* 0x000fe400000e0605 */
[----:B------:R-:W-:-:S04]  /*0610*/  IMAD.WIDE.U32 R2, R7, UR4, RZ ;  /* 0x0000000407027c25 */ /* 0x000fc8000f8e00ff */
[----:B------:R-:W-:Y:S01]  /*0620*/  IMAD.X R5, RZ, RZ, R5, P2 ;  /* 0x000000ffff057224 */ /* 0x000fe200010e0605 */
[----:B------:R-:W-:Y:S01]  /*0630*/  IADD3 R2, P2, PT, -R2, R8, RZ ;  /* 0x0000000802027210 */ /* 0x000fe20007f5e1ff */
[----:B------:R-:W-:-:S03]  /*0640*/  IMAD R6, R7, UR5, R3 ;  /* 0x0000000507067c24 */ /* 0x000fc6000f8e0203 */
[----:B------:R-:W-:Y:S01]  /*0650*/  ISETP.GE.U32.AND P0, PT, R2, UR4, PT ;  /* 0x0000000402007c0c */ /* 0x000fe2000bf06070 */
[----:B------:R-:W-:-:S05]  /*0660*/  IMAD R5, R5, UR4, R6 ;  /* 0x0000000405057c24 */ /* 0x000fca000f8e0206 */
[----:B------:R-:W-:Y:S02]  /*0670*/  IADD3.X R3, PT, PT, ~R5, R10, RZ, P2, !PT ;  /* 0x0000000a05037210 */ /* 0x000fe400017fe5ff */
[----:B------:R-:W-:Y:S02]  /*0680*/  IADD3 R5, P2, PT, R2, -UR4, RZ ;  /* 0x8000000402057c10 */ /* 0x000fe4000ff5e0ff */
[C---:B------:R-:W-:Y:S02]  /*0690*/  ISETP.GE.U32.AND.EX P0, PT, R3.reuse, UR5, PT, P0 ;  /* 0x0000000503007c0c */ /* 0x040fe4000bf06100 */
[----:B------:R-:W-:Y:S02]  /*06a0*/  IADD3.X R6, PT, PT, R3, ~UR5, RZ, P2, !PT ;  /* 0x8000000503067c10 */ /* 0x000fe400097fe4ff */
[----:B------:R-:W-:Y:S02]  /*06b0*/  SEL R5, R5, R2, P0 ;  /* 0x0000000205057207 */ /* 0x000fe40000000000 */
[----:B------:R-:W-:-:S02]  /*06c0*/  SEL R6, R6, R3, P0 ;  /* 0x0000000306067207 */ /* 0x000fc40000000000 */
[C---:B------:R-:W-:Y:S02]  /*06d0*/  ISETP.GE.U32.AND P0, PT, R5.reuse, UR4, PT ;  /* 0x0000000405007c0c */ /* 0x040fe4000bf06070 */
[----:B------:R-:W-:Y:S02]  /*06e0*/  IADD3 R2, P2, PT, R5, -UR4, RZ ;  /* 0x8000000405027c10 */ /* 0x000fe4000ff5e0ff */
[C---:B------:R-:W-:Y:S02]  /*06f0*/  ISETP.GE.U32.AND.EX P0, PT, R6.reuse, UR5, PT, P0 ;  /* 0x0000000506007c0c */ /* 0x040fe4000bf06100 */
[----:B------:R-:W-:Y:S02]  /*0700*/  IADD3.X R3, PT, PT, R6, ~UR5, RZ, P2, !PT ;  /* 0x8000000506037c10 */ /* 0x000fe400097fe4ff */
[----:B------:R-:W-:Y:S02]  /*0710*/  SEL R2, R2, R5, P0 ;  /* 0x0000000502027207 */ /* 0x000fe40000000000 */
[----:B------:R-:W-:-:S02]  /*0720*/  SEL R3, R3, R6, P0 ;  /* 0x0000000603037207 */ /* 0x000fc40000000000 */
[-C--:B------:R-:W-:Y:S02]  /*0730*/  IADD3 R5, P2, PT, RZ, -R2.reuse, RZ ;  /* 0x80000002ff057210 */ /* 0x080fe40007f5e0ff */
[----:B------:R-:W-:Y:S02]  /*0740*/  ISETP.NE.U32.AND P0, PT, RZ, UR10, PT ;  /* 0x0000000aff007c0c */ /* 0x000fe4000bf05070 */
[----:B------:R-:W-:Y:S01]  /*0750*/  SEL R2, R5, R2, !P1 ;  /* 0x0000000205027207 */ /* 0x000fe20004800000 */
[----:B------:R-:W-:Y:S02]  /*0760*/  IMAD.X R6, RZ, RZ, ~R3, P2 ;  /* 0x000000ffff067224 */ /* 0x000fe400010e0e03 */
[----:B------:R-:W-:Y:S01]  /*0770*/  HFMA2 R5, -RZ, RZ, 0, 0 ;  /* 0x00000000ff057431 */ /* 0x000fe200000001ff */
[----:B------:R-:W-:Y:S02]  /*0780*/  ISETP.NE.AND.EX P0, PT, RZ, UR8, PT, P0 ;  /* 0x00000008ff007c0c */ /* 0x000fe4000bf05300 */
[----:B------:R-:W-:-:S02]  /*0790*/  SEL R3, R6, R3, !P1 ;  /* 0x0000000306037207 */ /* 0x000fc40004800000 */
[----:B------:R-:W-:Y:S02]  /*07a0*/  SEL R2, R2, 0xffffffff, P0 ;  /* 0xffffffff02027807 */ /* 0x000fe40000000000 */
[----:B------:R-:W-:Y:S01]  /*07b0*/  SEL R3, R3, 0xffffffff, P0 ;  /* 0xffffffff03037807 */ /* 0x000fe20000000000 */
[----:B------:R-:W-:Y:S06]  /*07c0*/  RET.REL.NODEC R4 `(_Z12noncoalescedPfPKfii) ;  /* 0xfffffff8040c7950 */ /* 0x000fec0003c3ffff */
.L_x_3:
[----:B------:R-:W-:-:S00]  /*07d0*/  BRA `(.L_x_3) ;  /* 0xfffffffc00fc7947 */ /* 0x000fc0000383ffff */
[----:B------:R-:W-:-:S00]  /*07e0*/  NOP ;  /* 0x0000000000007918 */ /* 0x000fc00000000000 */
        /* <DEDUP_REMOVED lines=9> */
.L_x_5:


//--------------------- .text._Z9coalescedPfPKfi  --------------------------
	.section	.text._Z9coalescedPfPKfi,"ax",@progbits
	.align	128
        .global         _Z9coalescedPfPKfi
        .type           _Z9coalescedPfPKfi,@function
        .size           _Z9coalescedPfPKfi,(.L_x_7 - _Z9coalescedPfPKfi)
        .other          _Z9coalescedPfPKfi,@"STO_CUDA_ENTRY STV_DEFAULT"
_Z9coalescedPfPKfi:
.text._Z9coalescedPfPKfi:
        /* <DEDUP_REMOVED lines=8> */
[----:B------:R-:W0:Y:S01]  /*0080*/  LDC.64 R2, c[0x0][0x388] ;  /* 0x0000e200ff027b82 */ /* 0x000e220000000a00 */
[----:B------:R-:W1:Y:S07]  /*0090*/  LDCU.64 UR4, c[0x0][0x358] ;  /* 0x00006b00ff0477ac */ /* 0x000e6e0008000a00 */
[----:B------:R-:W2:Y:S01]  /*00a0*/  LDC.64 R4, c[0x0][0x380] ;  /* 0x0000e000ff047b82 */ /* 0x000ea20000000a00 */
[----:B0-----:R-:W-:-:S06]  /*00b0*/  IMAD.WIDE R2, R7, 0x4, R2 ;  /* 0x0000000407027825 */ /* 0x001fcc00078e0202 */
[----:B-1----:R-:W3:Y:S01]  /*00c0*/  LDG.E R2, desc[UR4][R2.64] ;  /* 0x0000000402027981 */ /* 0x002ee2000c1e1900 */
[----:B--2---:R-:W-:-:S04]  /*00d0*/  IMAD.WIDE R4, R7, 0x4, R4 ;  /* 0x0000000407047825 */ /* 0x004fc800078e0204 */
[----:B---3--:R-:W-:-:S05]  /*00e0*/  FADD R7, R2, 1 ;  /* 0x3f80000002077421 */ /* 0x008fca0000000000 */
[----:B------:R-:W-:Y:S01]  /*00f0*/  STG.E desc[UR4][R4.64], R7 ;  /* 0x0000000704007986 */ /* 0x000fe2000c101904 */
[----:B------:R-:W-:Y:S05]  /*0100*/  EXIT ;  /* 0x000000000000794d */ /* 0x000fea0003800000 */
.L_x_4:
        /* <DEDUP_REMOVED lines=15> */
.L_x_7:


//--------------------- .nv.shared.reserved.0     --------------------------
	.section	.nv.shared.reserved.0,"aw",@nobits
	.weak		__nv_reservedSMEM_offset_0_alias
	.size		__nv_reservedSMEM_offset_0_alias, 0, 64
	.other		__nv_reservedSMEM_offset_0_alias,@"STO_CUDA_RESERVED_SHARED STV_DEFAULT"
__nv_reservedSMEM_offset_0_alias:
	.zero		0
	.zero		64


//--------------------- .nv.constant0._Z12noncoalescedPfPKfii --------------------------
	.section	.nv.constant0._Z12noncoalescedPfPKfii,"a",@progbits
	.sectionflags	@""
	.align	4
.nv.constant0._Z12noncoalescedPfPKfii:
	.zero		920


//--------------------- .nv.constant0._Z9coalescedPfPKfi --------------------------
	.section	.nv.constant0._Z9coalescedPfPKfi,"a",@progbits
	.sectionflags	@""
	.align	4
.nv.constant0._Z9coalescedPfPKfi:
	.zero		916


//--------------------- SYMBOLS --------------------------

	.type		.nv.reservedSmem.offset0,@object
	.size		.nv.reservedSmem.offset0,0x4
